	.headerflags	@"EF_CUDA_TEXMODE_UNIFIED EF_CUDA_64BIT_ADDRESS EF_CUDA_ACCELERATORS EF_CUDA_SM90 EF_CUDA_VIRTUAL_SM(EF_CUDA_SM90)"
	.elftype	@"ET_EXEC"


//--------------------- .nv.info                  --------------------------
	.section	.nv.info,"",@"SHT_CUDA_INFO"
	.align	4


	//----- nvinfo : EIATTR_REGCOUNT
	.align		4
        /*0000*/ 	.byte	0x04, 0x2f
        /*0002*/ 	.short	(.L_1 - .L_0)
	.align		4
.L_0:
        /*0004*/ 	.word	index@(triton_poi_fused_add_native_layer_norm_0)
        /*0008*/ 	.word	0x00000018


	//----- nvinfo : EIATTR_MIN_STACK_SIZE
	.align		4
.L_1:
        /*000c*/ 	.byte	0x04, 0x12
        /*000e*/ 	.short	(.L_3 - .L_2)
	.align		4
.L_2:
        /*0010*/ 	.word	index@(triton_poi_fused_add_native_layer_norm_0)
        /*0014*/ 	.word	0x00000000


	//----- nvinfo : EIATTR_FRAME_SIZE
	.align		4
.L_3:
        /*0018*/ 	.byte	0x04, 0x11
        /*001a*/ 	.short	(.L_5 - .L_4)
	.align		4
.L_4:
        /*001c*/ 	.word	index@(triton_poi_fused_add_native_layer_norm_0)
        /*0020*/ 	.word	0x00000000


	//----- nvinfo : EIATTR_MIN_STACK_SIZE
	.align		4
.L_5:
        /*0024*/ 	.byte	0x04, 0x12
        /*0026*/ 	.short	(.L_7 - .L_6)
	.align		4
.L_6:
        /*0028*/ 	.word	index@(triton_poi_fused_add_native_layer_norm_0)
        /*002c*/ 	.word	0x00000000
.L_7:


//--------------------- .nv.info.triton_poi_fused_add_native_layer_norm_0 --------------------------
	.section	.nv.info.triton_poi_fused_add_native_layer_norm_0,"",@"SHT_CUDA_INFO"
	.sectionflags	@""
	.align	4


	//----- nvinfo : EIATTR_CUDA_API_VERSION
	.align		4
        /*0000*/ 	.byte	0x04, 0x37
        /*0002*/ 	.short	(.L_9 - .L_8)
.L_8:
        /*0004*/ 	.word	0x0000007c


	//----- nvinfo : EIATTR_KPARAM_INFO
	.align		4
.L_9:
        /*0008*/ 	.byte	0x04, 0x17
        /*000a*/ 	.short	(.L_11 - .L_10)
.L_10:
        /*000c*/ 	.word	0x00000000
        /*0010*/ 	.short	0x0004
        /*0012*/ 	.short	0x0020
        /*0014*/ 	.byte	0x00, 0xf0, 0x11, 0x00


	//----- nvinfo : EIATTR_KPARAM_INFO
	.align		4
.L_11:
        /*0018*/ 	.byte	0x04, 0x17
        /*001a*/ 	.short	(.L_13 - .L_12)
.L_12:
        /*001c*/ 	.word	0x00000000
        /*0020*/ 	.short	0x0003
        /*0022*/ 	.short	0x0018
        /*0024*/ 	.byte	0x00, 0xf4, 0x21, 0x00


	//----- nvinfo : EIATTR_KPARAM_INFO
	.align		4
.L_13:
        /*0028*/ 	.byte	0x04, 0x17
        /*002a*/ 	.short	(.L_15 - .L_14)
.L_14:
        /*002c*/ 	.word	0x00000000
        /*0030*/ 	.short	0x0002
        /*0032*/ 	.short	0x0010
        /*0034*/ 	.byte	0x00, 0xf4, 0x21, 0x00


	//----- nvinfo : EIATTR_KPARAM_INFO
	.align		4
.L_15:
        /*0038*/ 	.byte	0x04, 0x17
        /*003a*/ 	.short	(.L_17 - .L_16)
.L_16:
        /*003c*/ 	.word	0x00000000
        /*0040*/ 	.short	0x0001
        /*0042*/ 	.short	0x0008
        /*0044*/ 	.byte	0x00, 0xf4, 0x21, 0x00


	//----- nvinfo : EIATTR_KPARAM_INFO
	.align		4
.L_17:
        /*0048*/ 	.byte	0x04, 0x17
        /*004a*/ 	.short	(.L_19 - .L_18)
.L_18:
        /*004c*/ 	.word	0x00000000
        /*0050*/ 	.short	0x0000
        /*0052*/ 	.short	0x0000
        /*0054*/ 	.byte	0x00, 0xf4, 0x21, 0x00


	//----- nvinfo : EIATTR_SPARSE_MMA_MASK
	.align		4
.L_19:
        /*0058*/ 	.byte	0x03, 0x50
        /*005a*/ 	.short	0x0000


	//----- nvinfo : EIATTR_MAXREG_COUNT
	.align		4
        /*005c*/ 	.byte	0x03, 0x1b
        /*005e*/ 	.short	0x00ff


	//----- nvinfo : EIATTR_EXIT_INSTR_OFFSETS
	.align		4
        /*0060*/ 	.byte	0x04, 0x1c
        /*0062*/ 	.short	(.L_21 - .L_20)


	//   ....[0]....
.L_20:
        /*0064*/ 	.word	0x000004a0


	//   ....[1]....
        /*0068*/ 	.word	0x000004e0


	//----- nvinfo : EIATTR_REQNTID
	.align		4
.L_21:
        /*006c*/ 	.byte	0x04, 0x10
        /*006e*/ 	.short	(.L_23 - .L_22)
.L_22:
        /*0070*/ 	.word	0x00000020
        /*0074*/ 	.word	0x00000001
        /*0078*/ 	.word	0x00000001


	//----- nvinfo : EIATTR_CBANK_PARAM_SIZE
	.align		4
.L_23:
        /*007c*/ 	.byte	0x03, 0x19
        /*007e*/ 	.short	0x0024


	//----- nvinfo : EIATTR_PARAM_CBANK
	.align		4
        /*0080*/ 	.byte	0x04, 0x0a
        /*0082*/ 	.short	(.L_25 - .L_24)
	.align		4
.L_24:
        /*0084*/ 	.word	index@(.nv.constant0.triton_poi_fused_add_native_layer_norm_0)
        /*0088*/ 	.short	0x0210
        /*008a*/ 	.short	0x0024


	//----- nvinfo : EIATTR_SW_WAR
	.align		4
.L_25:
        /*008c*/ 	.byte	0x04, 0x36
        /*008e*/ 	.short	(.L_27 - .L_26)
.L_26:
        /*0090*/ 	.word	0x00000008
.L_27:


//--------------------- .nv.callgraph             --------------------------
	.section	.nv.callgraph,"",@"SHT_CUDA_CALLGRAPH"
	.align	4
	.sectionentsize	8
	.align		4
        /*0000*/ 	.word	0x00000000
	.align		4
        /*0004*/ 	.word	0xffffffff
	.align		4
        /*0008*/ 	.word	0x00000000
	.align		4
        /*000c*/ 	.word	0xfffffffe
	.align		4
        /*0010*/ 	.word	0x00000000
	.align		4
        /*0014*/ 	.word	0xfffffffd
	.align		4
        /*0018*/ 	.word	0x00000000
	.align		4
        /*001c*/ 	.word	0xfffffffc


//--------------------- .text.triton_poi_fused_add_native_layer_norm_0 --------------------------
	.section	.text.triton_poi_fused_add_native_layer_norm_0,"ax",@progbits
	.align	128
        .global         triton_poi_fused_add_native_layer_norm_0
        .type           triton_poi_fused_add_native_layer_norm_0,@function
        .size           triton_poi_fused_add_native_layer_norm_0,(.L_x_1 - triton_poi_fused_add_native_layer_norm_0)
        .other          triton_poi_fused_add_native_layer_norm_0,@"STO_CUDA_ENTRY STV_DEFAULT"
triton_poi_fused_add_native_layer_norm_0:
.text.triton_poi_fused_add_native_layer_norm_0:
[----:B------:R-:W0:Y:S01]  /*0000*/  LDC R1, c[0x0][0x28] ;  /* 0x00000a00ff017b82 */ /* 0x000e220000000800 */
[----:B------:R-:W1:Y:S07]  /*0010*/  S2R R0, SR_TID.X ;  /* 0x0000000000007919 */ /* 0x000e6e0000002100 */
[----:B------:R-:W2:Y:S01]  /*0020*/  LDC.64 R2, c[0x0][0x210] ;  /* 0x00008400ff027b82 */ /* 0x000ea20000000a00 */
[----:B------:R-:W-:Y:S02]  /*0030*/  CS2R R10, SRZ ;  /* 0x00000000000a7805 */ /* 0x000fe4000001ff00 */
[----:B------:R-:W-:Y:S01]  /*0040*/  CS2R R8, SRZ ;  /* 0x0000000000087805 */ /* 0x000fe2000001ff00 */
[----:B------:R-:W3:Y:S01]  /*0050*/  S2R R7, SR_CTAID.X ;  /* 0x0000000000077919 */ /* 0x000ee20000002500 */
[----:B------:R-:W-:Y:S01]  /*0060*/  CS2R R12, SRZ ;  /* 0x00000000000c7805 */ /* 0x000fe2000001ff00 */
[----:B------:R-:W-:Y:S01]  /*0070*/  ULDC.64 UR4, c[0x0][0x208] ;  /* 0x0000820000047ab9 */ /* 0x000fe20000000a00 */
[----:B------:R-:W-:-:S02]  /*0080*/  CS2R R14, SRZ ;  /* 0x00000000000e7805 */ /* 0x000fc4000001ff00 */
[----:B------:R-:W-:Y:S01]  /*0090*/  CS2R R16, SRZ ;  /* 0x0000000000107805 */ /* 0x000fe2000001ff00 */
[----:B------:R-:W4:Y:S01]  /*00a0*/  LDC.64 R4, c[0x0][0x218] ;  /* 0x00008600ff047b82 */ /* 0x000f220000000a00 */
[----:B------:R-:W-:Y:S02]  /*00b0*/  CS2R R18, SRZ ;  /* 0x0000000000127805 */ /* 0x000fe4000001ff00 */
[----:B------:R-:W-:Y:S02]  /*00c0*/  CS2R R20, SRZ ;  /* 0x0000000000147805 */ /* 0x000fe4000001ff00 */
[----:B-1----:R-:W-:-:S04]  /*00d0*/  SHF.L.U32 R0, R0, 0x1, RZ ;  /* 0x0000000100007819 */ /* 0x002fc800000006ff */
[----:B------:R-:W-:-:S04]  /*00e0*/  LOP3.LUT R0, R0, 0x3e, RZ, 0xc0, !PT ;  /* 0x0000003e00007812 */ /* 0x000fc800078ec0ff */
[----:B---3--:R-:W-:-:S04]  /*00f0*/  LEA R0, R7, R0, 0x6 ;  /* 0x0000000007007211 */ /* 0x008fc800078e30ff */
[C---:B------:R-:W-:Y:S02]  /*0100*/  ISETP.GE.AND P0, PT, R0.reuse, 0x40, PT ;  /* 0x000000400000780c */ /* 0x040fe40003f06270 */
[----:B------:R-:W-:-:S05]  /*0110*/  SHF.L.U32 R7, R0, 0x2, RZ ;  /* 0x0000000200077819 */ /* 0x000fca00000006ff */
[----:B--2---:R-:W-:-:S04]  /*0120*/  IMAD.WIDE R2, R7, 0x4, R2 ;  /* 0x0000000407027825 */ /* 0x004fc800078e0202 */
[----:B----4-:R-:W-:Y:S01]  /*0130*/  IMAD.WIDE R4, R7, 0x4, R4 ;  /* 0x0000000407047825 */ /* 0x010fe200078e0204 */
[----:B------:R-:W-:Y:S01]  /*0140*/  CS2R R6, SRZ ;  /* 0x0000000000067805 */ /* 0x000fe2000001ff00 */
[----:B------:R-:W2:Y:S04]  /*0150*/  @!P0 LDG.E.EL R10, desc[UR4][R2.64+0x4] ;  /* 0x00000404020a8981 */ /* 0x000ea8000c2e1900 */
[----:B------:R-:W3:Y:S04]  /*0160*/  @!P0 LDG.E.EL R11, desc[UR4][R2.64+0x14] ;  /* 0x00001404020b8981 */ /* 0x000ee8000c2e1900 */
[----:B------:R-:W4:Y:S04]  /*0170*/  @!P0 LDG.E.EL R6, desc[UR4][R2.64] ;  /* 0x0000000402068981 */ /* 0x000f28000c2e1900 */
[----:B------:R-:W5:Y:S04]  /*0180*/  @!P0 LDG.E.EL R7, desc[UR4][R2.64+0x10] ;  /* 0x0000100402078981 */ /* 0x000f68000c2e1900 */
[----:B------:R-:W4:Y:S04]  /*0190*/  @!P0 LDG.E.EL R9, desc[UR4][R4.64] ;  /* 0x0000000404098981 */ /* 0x000f28000c2e1900 */
[----:B------:R-:W5:Y:S04]  /*01a0*/  @!P0 LDG.E.EL R8, desc[UR4][R4.64+0x10] ;  /* 0x0000100404088981 */ /* 0x000f68000c2e1900 */
[----:B------:R-:W2:Y:S04]  /*01b0*/  @!P0 LDG.E.EL R13, desc[UR4][R4.64+0x4] ;  /* 0x00000404040d8981 */ /* 0x000ea8000c2e1900 */
[----:B------:R-:W3:Y:S04]  /*01c0*/  @!P0 LDG.E.EL R12, desc[UR4][R4.64+0x14] ;  /* 0x00001404040c8981 */ /* 0x000ee8000c2e1900 */
[----:B------:R-:W3:Y:S04]  /*01d0*/  @!P0 LDG.E.EL R14, desc[UR4][R2.64+0x8] ;  /* 0x00000804020e8981 */ /* 0x000ee8000c2e1900 */
[----:B------:R-:W3:Y:S04]  /*01e0*/  @!P0 LDG.E.EL R15, desc[UR4][R2.64+0x18] ;  /* 0x00001804020f8981 */ /* 0x000ee8000c2e1900 */
[----:B------:R-:W3:Y:S04]  /*01f0*/  @!P0 LDG.E.EL R17, desc[UR4][R4.64+0x8] ;  /* 0x0000080404118981 */ /* 0x000ee8000c2e1900 */
[----:B------:R-:W3:Y:S04]  /*0200*/  @!P0 LDG.E.EL R16, desc[UR4][R4.64+0x18] ;  /* 0x0000180404108981 */ /* 0x000ee8000c2e1900 */
[----:B------:R-:W3:Y:S04]  /*0210*/  @!P0 LDG.E.EL R18, desc[UR4][R2.64+0xc] ;  /* 0x00000c0402128981 */ /* 0x000ee8000c2e1900 */
[----:B------:R1:W3:Y:S04]  /*0220*/  @!P0 LDG.E.EL R19, desc[UR4][R2.64+0x1c] ;  /* 0x00001c0402138981 */ /* 0x0002e8000c2e1900 */
[----:B------:R-:W3:Y:S04]  /*0230*/  @!P0 LDG.E.EL R21, desc[UR4][R4.64+0xc] ;  /* 0x00000c0404158981 */ /* 0x000ee8000c2e1900 */
[----:B------:R1:W3:Y:S02]  /*0240*/  @!P0 LDG.E.EL R20, desc[UR4][R4.64+0x1c] ;  /* 0x00001c0404148981 */ /* 0x0002e4000c2e1900 */
[----:B-1----:R-:W1:Y:S08]  /*0250*/  LDC.64 R2, c[0x0][0x220] ;  /* 0x00008800ff027b82 */ /* 0x002e700000000a00 */
[----:B0-----:R-:W0:Y:S01]  /*0260*/  LDC.64 R4, c[0x0][0x228] ;  /* 0x00008a00ff047b82 */ /* 0x001e220000000a00 */
[----:B-1----:R-:W-:-:S04]  /*0270*/  IMAD.WIDE R2, R0, 0x4, R2 ;  /* 0x0000000400027825 */ /* 0x002fc800078e0202 */
[----:B0-----:R-:W-:-:S04]  /*0280*/  IMAD.WIDE R4, R0, 0x4, R4 ;  /* 0x0000000400047825 */ /* 0x001fc800078e0204 */
[----:B----4-:R-:W-:Y:S01]  /*0290*/  FADD R9, R9, R6 ;  /* 0x0000000609097221 */ /* 0x010fe20000000000 */
[----:B-----5:R-:W-:Y:S01]  /*02a0*/  FADD R8, R8, R7 ;  /* 0x0000000708087221 */ /* 0x020fe20000000000 */
[----:B--2---:R-:W-:Y:S01]  /*02b0*/  FADD R10, R13, R10 ;  /* 0x0000000a0d0a7221 */ /* 0x004fe20000000000 */
[----:B---3--:R-:W-:-:S03]  /*02c0*/  FADD R11, R12, R11 ;  /* 0x0000000b0c0b7221 */ /* 0x008fc60000000000 */
[----:B------:R-:W-:Y:S01]  /*02d0*/  FADD R6, R9, R10 ;  /* 0x0000000a09067221 */ /* 0x000fe20000000000 */
[----:B------:R-:W-:Y:S01]  /*02e0*/  FADD R7, R8, R11 ;  /* 0x0000000b08077221 */ /* 0x000fe20000000000 */
[----:B------:R-:W-:Y:S01]  /*02f0*/  FADD R17, R17, R14 ;  /* 0x0000000e11117221 */ /* 0x000fe20000000000 */
[----:B------:R-:W-:-:S03]  /*0300*/  FADD R16, R16, R15 ;  /* 0x0000000f10107221 */ /* 0x000fc60000000000 */
[----:B------:R-:W-:Y:S01]  /*0310*/  FADD R6, R6, R17 ;  /* 0x0000001106067221 */ /* 0x000fe20000000000 */
[----:B------:R-:W-:Y:S01]  /*0320*/  FADD R7, R7, R16 ;  /* 0x0000001007077221 */ /* 0x000fe20000000000 */
[----:B------:R-:W-:Y:S01]  /*0330*/  FADD R21, R21, R18 ;  /* 0x0000001215157221 */ /* 0x000fe20000000000 */
[----:B------:R-:W-:-:S03]  /*0340*/  FADD R20, R20, R19 ;  /* 0x0000001314147221 */ /* 0x000fc60000000000 */
[----:B------:R-:W-:Y:S01]  /*0350*/  FADD R6, R21, R6 ;  /* 0x0000000615067221 */ /* 0x000fe20000000000 */
[----:B------:R-:W-:-:S03]  /*0360*/  FADD R7, R20, R7 ;  /* 0x0000000714077221 */ /* 0x000fc60000000000 */
[----:B------:R-:W-:Y:S01]  /*0370*/  FMUL R6, R6, 0.25 ;  /* 0x3e80000006067820 */ /* 0x000fe20000400000 */
[----:B------:R-:W-:-:S03]  /*0380*/  FMUL R7, R7, 0.25 ;  /* 0x3e80000007077820 */ /* 0x000fc60000400000 */
[--C-:B------:R-:W-:Y:S01]  /*0390*/  FADD R10, R10, -R6.reuse ;  /* 0x800000060a0a7221 */ /* 0x100fe20000000000 */
[--C-:B------:R-:W-:Y:S01]  /*03a0*/  FADD R11, R11, -R7.reuse ;  /* 0x800000070b0b7221 */ /* 0x100fe20000000000 */
[--C-:B------:R-:W-:Y:S01]  /*03b0*/  FADD R9, R9, -R6.reuse ;  /* 0x8000000609097221 */ /* 0x100fe20000000000 */
[--C-:B------:R-:W-:Y:S01]  /*03c0*/  FADD R8, R8, -R7.reuse ;  /* 0x8000000708087221 */ /* 0x100fe20000000000 */
[----:B------:R-:W-:Y:S01]  /*03d0*/  FMUL R10, R10, R10 ;  /* 0x0000000a0a0a7220 */ /* 0x000fe20000400000 */
[----:B------:R-:W-:Y:S01]  /*03e0*/  FMUL R11, R11, R11 ;  /* 0x0000000b0b0b7220 */ /* 0x000fe20000400000 */
[----:B------:R-:W-:Y:S01]  /*03f0*/  FADD R17, R17, -R6 ;  /* 0x8000000611117221 */ /* 0x000fe20000000000 */
[----:B------:R-:W-:Y:S01]  /*0400*/  FADD R16, R16, -R7 ;  /* 0x8000000710107221 */ /* 0x000fe20000000000 */
[----:B------:R-:W-:Y:S01]  /*0410*/  FFMA R10, R9, R9, R10 ;  /* 0x00000009090a7223 */ /* 0x000fe2000000000a */
[----:B------:R-:W-:Y:S01]  /*0420*/  FFMA R11, R8, R8, R11 ;  /* 0x00000008080b7223 */ /* 0x000fe2000000000b */
[----:B------:R-:W-:Y:S01]  /*0430*/  FADD R21, R21, -R6 ;  /* 0x8000000615157221 */ /* 0x000fe20000000000 */
[----:B------:R-:W-:Y:S01]  /*0440*/  FADD R20, R20, -R7 ;  /* 0x8000000714147221 */ /* 0x000fe20000000000 */
[----:B------:R-:W-:Y:S01]  /*0450*/  FFMA R10, R17, R17, R10 ;  /* 0x00000011110a7223 */ /* 0x000fe2000000000a */
[----:B------:R-:W-:Y:S01]  /*0460*/  FFMA R11, R16, R16, R11 ;  /* 0x00000010100b7223 */ /* 0x000fe2000000000b */
[----:B------:R0:W-:Y:S02]  /*0470*/  @!P0 STG.E.64 desc[UR4][R2.64], R6 ;  /* 0x0000000602008986 */ /* 0x0001e4000c101b04 */
[----:B------:R-:W-:Y:S01]  /*0480*/  FFMA R10, R21, R21, R10 ;  /* 0x00000015150a7223 */ /* 0x000fe2000000000a */
[----:B------:R-:W-:Y:S01]  /*0490*/  FFMA R11, R20, R20, R11 ;  /* 0x00000014140b7223 */ /* 0x000fe2000000000b */
[----:B0-----:R-:W-:Y:S06]  /*04a0*/  @P0 EXIT ;  /* 0x000000000000094d */ /* 0x001fec0003800000 */
[----:B------:R-:W-:Y:S01]  /*04b0*/  FMUL R10, R10, 0.25 ;  /* 0x3e8000000a0a7820 */ /* 0x000fe20000400000 */
[----:B------:R-:W-:-:S05]  /*04c0*/  FMUL R11, R11, 0.25 ;  /* 0x3e8000000b0b7820 */ /* 0x000fca0000400000 */
[----:B------:R-:W-:Y:S01]  /*04d0*/  STG.E.64 desc[UR4][R4.64], R10 ;  /* 0x0000000a04007986 */ /* 0x000fe2000c101b04 */
[----:B------:R-:W-:Y:S05]  /*04e0*/  EXIT ;  /* 0x000000000000794d */ /* 0x000fea0003800000 */
.L_x_0:
[----:B------:R-:W-:-:S00]  /*04f0*/  BRA `(.L_x_0) ;  /* 0xfffffffc00fc7947 */ /* 0x000fc0000383ffff */
[----:B------:R-:W-:-:S00]  /*0500*/  NOP ;  /* 0x0000000000007918 */ /* 0x000fc00000000000 */
[----:B------:R-:W-:-:S00]  /*0510*/  NOP ;  /* 0x0000000000007918 */ /* 0x000fc00000000000 */
[----:B------:R-:W-:-:S00]  /*0520*/  NOP ;  /* 0x0000000000007918 */ /* 0x000fc00000000000 */
[----:B------:R-:W-:-:S00]  /*0530*/  NOP ;  /* 0x0000000000007918 */ /* 0x000fc00000000000 */
[----:B------:R-:W-:-:S00]  /*0540*/  NOP ;  /* 0x0000000000007918 */ /* 0x000fc00000000000 */
[----:B------:R-:W-:-:S00]  /*0550*/  NOP ;  /* 0x0000000000007918 */ /* 0x000fc00000000000 */
[----:B------:R-:W-:-:S00]  /*0560*/  NOP ;  /* 0x0000000000007918 */ /* 0x000fc00000000000 */
[----:B------:R-:W-:-:S00]  /*0570*/  NOP ;  /* 0x0000000000007918 */ /* 0x000fc00000000000 */
.L_x_1:


//--------------------- .nv.constant0.triton_poi_fused_add_native_layer_norm_0 --------------------------
	.section	.nv.constant0.triton_poi_fused_add_native_layer_norm_0,"a",@progbits
	.sectionflags	@""
	.align	4
.nv.constant0.triton_poi_fused_add_native_layer_norm_0:
	.zero		564
